//
// Generated by NVIDIA NVVM Compiler
//
// Compiler Build ID: CL-36424714
// Cuda compilation tools, release 13.0, V13.0.88
// Based on NVVM 20.0.0
//

.version 9.0
.target sm_100
.address_size 64

	// .globl	_Z16computeImageMeanPKjjjPf

.visible .entry _Z16computeImageMeanPKjjjPf(
	.param .u64 .ptr .align 1 _Z16computeImageMeanPKjjjPf_param_0,
	.param .u32 _Z16computeImageMeanPKjjjPf_param_1,
	.param .u32 _Z16computeImageMeanPKjjjPf_param_2,
	.param .u64 .ptr .align 1 _Z16computeImageMeanPKjjjPf_param_3
)
{
	.reg .b32 	%r<12>;
	.reg .b32 	%f<3>;
	.reg .b64 	%rd<7>;

	ld.param.u64 	%rd1, [_Z16computeImageMeanPKjjjPf_param_0];
	ld.param.u32 	%r1, [_Z16computeImageMeanPKjjjPf_param_1];
	ld.param.u64 	%rd2, [_Z16computeImageMeanPKjjjPf_param_3];
	cvta.to.global.u64 	%rd3, %rd2;
	cvta.to.global.u64 	%rd4, %rd1;
	mov.u32 	%r2, %ctaid.y;
	mov.u32 	%r3, %ntid.y;
	mov.u32 	%r4, %tid.y;
	mad.lo.s32 	%r5, %r2, %r3, %r4;
	mov.u32 	%r6, %ctaid.x;
	mov.u32 	%r7, %ntid.x;
	mov.u32 	%r8, %tid.x;
	mad.lo.s32 	%r9, %r6, %r7, %r8;
	mad.lo.s32 	%r10, %r1, %r5, %r9;
	mul.wide.s32 	%rd5, %r10, 4;
	add.s64 	%rd6, %rd4, %rd5;
	ld.global.u32 	%r11, [%rd6];
	cvt.rn.f32.u32 	%f1, %r11;
	atom.global.add.f32 	%f2, [%rd3], %f1;
	ret;

}


// ===== COMPILED SASS (sm_100) =====

	.target	sm_100

	.elftype	@"ET_EXEC"


//--------------------- .note.nv.tkinfo           --------------------------
	.section	.note.nv.tkinfo,"",@"SHT_NOTE"
	.sectionflags	@"SHF_NOTE_NV_TKINFO"
	.tkinfo
        /*0018*/ 	.word	0x00000002
        /*0030*/ 	.string	""
        /*0030*/ 	.string	"ptxas"
        /*0030*/ 	.string	"Cuda compilation tools, release 13.0, V13.0.88"
        /*0030*/ 	.string	"Build cuda_13.0.r13.0/compiler.36424714_0"
        /*0030*/ 	.string	"-arch sm_100 -m 64 "



//--------------------- .note.nv.cuinfo           --------------------------
	.section	.note.nv.cuinfo,"",@"SHT_NOTE"
	.sectionflags	@"SHF_NOTE_NV_CUINFO"
        /*0018*/ 	.short	0x0002
        /*001a*/ 	.short	0x0064
        /*001c*/ 	.short	0x0082
	.zero		2


//--------------------- .nv.info                  --------------------------
	.section	.nv.info,"",@"SHT_CUDA_INFO"
	.align	4


	//----- nvinfo : EIATTR_REGCOUNT
	.align		4
        /*0000*/ 	.byte	0x04, 0x2f
        /*0002*/ 	.short	(.L_1 - .L_0)
	.align		4
.L_0:
        /*0004*/ 	.word	index@(_Z16computeImageMeanPKjjjPf)
        /*0008*/ 	.word	0x0000000a


	//----- nvinfo : EIATTR_FRAME_SIZE
	.align		4
.L_1:
        /*000c*/ 	.byte	0x04, 0x11
        /*000e*/ 	.short	(.L_3 - .L_2)
	.align		4
.L_2:
        /*0010*/ 	.word	index@(_Z16computeImageMeanPKjjjPf)
        /*0014*/ 	.word	0x00000000


	//----- nvinfo : EIATTR_MIN_STACK_SIZE
	.align		4
.L_3:
        /*0018*/ 	.byte	0x04, 0x12
        /*001a*/ 	.short	(.L_5 - .L_4)
	.align		4
.L_4:
        /*001c*/ 	.word	index@(_Z16computeImageMeanPKjjjPf)
        /*0020*/ 	.word	0x00000000
.L_5:


//--------------------- .nv.compat                --------------------------
	.section	.nv.compat,"",@"SHT_CUDA_COMPAT_INFO"
	.align	4
        /*0000*/ 	.byte	0x02, 0x09, 0x00, 0x00, 0x02, 0x02, 0x01, 0x00, 0x02, 0x05, 0x05, 0x00, 0x03, 0x07, 0x01, 0x01
        /*0010*/ 	.byte	0x02, 0x03, 0x00, 0x00, 0x02, 0x06, 0x01, 0x00, 0x04, 0x0b, 0x08, 0x00, 0x09, 0x00, 0x00, 0x00
        /*0020*/ 	.byte	0x00, 0x00, 0x00, 0x00


//--------------------- .nv.info._Z16computeImageMeanPKjjjPf --------------------------
	.section	.nv.info._Z16computeImageMeanPKjjjPf,"",@"SHT_CUDA_INFO"
	.sectionflags	@""
	.align	4


	//----- nvinfo : EIATTR_CUDA_API_VERSION
	.align		4
        /*0000*/ 	.byte	0x04, 0x37
        /*0002*/ 	.short	(.L_7 - .L_6)
.L_6:
        /*0004*/ 	.word	0x00000082


	//----- nvinfo : EIATTR_KPARAM_INFO
	.align		4
.L_7:
        /*0008*/ 	.byte	0x04, 0x17
        /*000a*/ 	.short	(.L_9 - .L_8)
.L_8:
        /*000c*/ 	.word	0x00000000
        /*0010*/ 	.short	0x0003
        /*0012*/ 	.short	0x0010
        /*0014*/ 	.byte	0x00, 0xf5, 0x21, 0x00


	//----- nvinfo : EIATTR_KPARAM_INFO
	.align		4
.L_9:
        /*0018*/ 	.byte	0x04, 0x17
        /*001a*/ 	.short	(.L_11 - .L_10)
.L_10:
        /*001c*/ 	.word	0x00000000
        /*0020*/ 	.short	0x0002
        /*0022*/ 	.short	0x000c
        /*0024*/ 	.byte	0x00, 0xf0, 0x11, 0x00


	//----- nvinfo : EIATTR_KPARAM_INFO
	.align		4
.L_11:
        /*0028*/ 	.byte	0x04, 0x17
        /*002a*/ 	.short	(.L_13 - .L_12)
.L_12:
        /*002c*/ 	.word	0x00000000
        /*0030*/ 	.short	0x0001
        /*0032*/ 	.short	0x0008
        /*0034*/ 	.byte	0x00, 0xf0, 0x11, 0x00


	//----- nvinfo : EIATTR_KPARAM_INFO
	.align		4
.L_13:
        /*0038*/ 	.byte	0x04, 0x17
        /*003a*/ 	.short	(.L_15 - .L_14)
.L_14:
        /*003c*/ 	.word	0x00000000
        /*0040*/ 	.short	0x0000
        /*0042*/ 	.short	0x0000
        /*0044*/ 	.byte	0x00, 0xf5, 0x21, 0x00


	//----- nvinfo : EIATTR_SPARSE_MMA_MASK
	.align		4
.L_15:
        /*0048*/ 	.byte	0x03, 0x50
        /*004a*/ 	.short	0x0000


	//----- nvinfo : EIATTR_MAXREG_COUNT
	.align		4
        /*004c*/ 	.byte	0x03, 0x1b
        /*004e*/ 	.short	0x00ff


	//----- nvinfo : EIATTR_MERCURY_ISA_VERSION
	.align		4
        /*0050*/ 	.byte	0x03, 0x5f
        /*0052*/ 	.short	0x0101


	//----- nvinfo : EIATTR_VRC_CTA_INIT_COUNT
	.align		4
        /*0054*/ 	.byte	0x02, 0x4a
	.zero		1
	.zero		1


	//----- nvinfo : EIATTR_EXIT_INSTR_OFFSETS
	.align		4
        /*0058*/ 	.byte	0x04, 0x1c
        /*005a*/ 	.short	(.L_17 - .L_16)


	//   ....[0]....
.L_16:
        /*005c*/ 	.word	0x00000120


	//----- nvinfo : EIATTR_CBANK_PARAM_SIZE
	.align		4
.L_17:
        /*0060*/ 	.byte	0x03, 0x19
        /*0062*/ 	.short	0x0018


	//----- nvinfo : EIATTR_PARAM_CBANK
	.align		4
        /*0064*/ 	.byte	0x04, 0x0a
        /*0066*/ 	.short	(.L_19 - .L_18)
	.align		4
.L_18:
        /*0068*/ 	.word	index@(.nv.constant0._Z16computeImageMeanPKjjjPf)
        /*006c*/ 	.short	0x0380
        /*006e*/ 	.short	0x0018


	//----- nvinfo : EIATTR_SW_WAR
	.align		4
.L_19:
        /*0070*/ 	.byte	0x04, 0x36
        /*0072*/ 	.short	(.L_21 - .L_20)
.L_20:
        /*0074*/ 	.word	0x00000008
.L_21:


//--------------------- .nv.callgraph             --------------------------
	.section	.nv.callgraph,"",@"SHT_CUDA_CALLGRAPH"
	.align	4
	.sectionentsize	8
	.align		4
        /*0000*/ 	.word	0x00000000
	.align		4
        /*0004*/ 	.word	0xffffffff
	.align		4
        /*0008*/ 	.word	0x00000000
	.align		4
        /*000c*/ 	.word	0xfffffffe
	.align		4
        /*0010*/ 	.word	0x00000000
	.align		4
        /*0014*/ 	.word	0xfffffffd
	.align		4
        /*0018*/ 	.word	0x00000000
	.align		4
        /*001c*/ 	.word	0xfffffffc


//--------------------- .text._Z16computeImageMeanPKjjjPf --------------------------
	.section	.text._Z16computeImageMeanPKjjjPf,"ax",@progbits
	.align	128
        .global         _Z16computeImageMeanPKjjjPf
        .type           _Z16computeImageMeanPKjjjPf,@function
        .size           _Z16computeImageMeanPKjjjPf,(.L_x_1 - _Z16computeImageMeanPKjjjPf)
        .other          _Z16computeImageMeanPKjjjPf,@"STO_CUDA_ENTRY STV_DEFAULT"
_Z16computeImageMeanPKjjjPf:
.text._Z16computeImageMeanPKjjjPf:
[----:B------:R-:W-:Y:S01]  /*0000*/  LDC R1, c[0x0][0x37c] ;  /* 0x0000df00ff017b82 */ /* 0x000fe20000000800 */
[----:B------:R-:W0:Y:S07]  /*0010*/  S2R R5, SR_TID.Y ;  /* 0x0000000000057919 */ /* 0x000e2e0000002200 */
[----:B------:R-:W0:Y:S01]  /*0020*/  S2UR UR6, SR_CTAID.Y ;  /* 0x00000000000679c3 */ /* 0x000e220000002600 */
[----:B------:R-:W1:Y:S01]  /*0030*/  LDCU UR8, c[0x0][0x388] ;  /* 0x00007100ff0877ac */ /* 0x000e620008000800 */
[----:B------:R-:W2:Y:S01]  /*0040*/  S2R R7, SR_TID.X ;  /* 0x0000000000077919 */ /* 0x000ea20000002100 */
[----:B------:R-:W3:Y:S05]  /*0050*/  LDCU.64 UR4, c[0x0][0x358] ;  /* 0x00006b00ff0477ac */ /* 0x000eea0008000a00 */
[----:B------:R-:W0:Y:S08]  /*0060*/  LDC R0, c[0x0][0x364] ;  /* 0x0000d900ff007b82 */ /* 0x000e300000000800 */
[----:B------:R-:W2:Y:S08]  /*0070*/  S2UR UR7, SR_CTAID.X ;  /* 0x00000000000779c3 */ /* 0x000eb00000002500 */
[----:B------:R-:W2:Y:S08]  /*0080*/  LDC R4, c[0x0][0x360] ;  /* 0x0000d800ff047b82 */ /* 0x000eb00000000800 */
[----:B------:R-:W4:Y:S01]  /*0090*/  LDC.64 R2, c[0x0][0x380] ;  /* 0x0000e000ff027b82 */ /* 0x000f220000000a00 */
[----:B0-----:R-:W-:-:S02]  /*00a0*/  IMAD R0, R0, UR6, R5 ;  /* 0x0000000600007c24 */ /* 0x001fc4000f8e0205 */
[----:B--2---:R-:W-:-:S04]  /*00b0*/  IMAD R5, R4, UR7, R7 ;  /* 0x0000000704057c24 */ /* 0x004fc8000f8e0207 */
[----:B-1----:R-:W-:-:S04]  /*00c0*/  IMAD R5, R0, UR8, R5 ;  /* 0x0000000800057c24 */ /* 0x002fc8000f8e0205 */
[----:B----4-:R-:W-:-:S06]  /*00d0*/  IMAD.WIDE R2, R5, 0x4, R2 ;  /* 0x0000000405027825 */ /* 0x010fcc00078e0202 */
[----:B---3--:R-:W2:Y:S01]  /*00e0*/  LDG.E R2, desc[UR4][R2.64] ;  /* 0x0000000402027981 */ /* 0x008ea2000c1e1900 */
[----:B------:R-:W0:Y:S01]  /*00f0*/  LDC.64 R4, c[0x0][0x390] ;  /* 0x0000e400ff047b82 */ /* 0x000e220000000a00 */
[----:B--2---:R-:W-:-:S05]  /*0100*/  I2FP.F32.U32 R7, R2 ;  /* 0x0000000200077245 */ /* 0x004fca0000201000 */
[----:B0-----:R-:W-:Y:S01]  /*0110*/  REDG.E.ADD.F32.FTZ.RN.STRONG.GPU desc[UR4][R4.64], R7 ;  /* 0x00000007040079a6 */ /* 0x001fe2000c12f304 */
[----:B------:R-:W-:Y:S05]  /*0120*/  EXIT ;  /* 0x000000000000794d */ /* 0x000fea0003800000 */
.L_x_0:
[----:B------:R-:W-:-:S00]  /*0130*/  BRA `(.L_x_0) ;  /* 0xfffffffc00fc7947 */ /* 0x000fc0000383ffff */
[----:B------:R-:W-:-:S00]  /*0140*/  NOP ;  /* 0x0000000000007918 */ /* 0x000fc00000000000 */
        /* <DEDUP_REMOVED lines=11> */
.L_x_1:


//--------------------- .nv.shared.reserved.0     --------------------------
	.section	.nv.shared.reserved.0,"aw",@nobits
	.weak		__nv_reservedSMEM_offset_0_alias
	.size		__nv_reservedSMEM_offset_0_alias, 0, 64
	.other		__nv_reservedSMEM_offset_0_alias,@"STO_CUDA_RESERVED_SHARED STV_DEFAULT"
__nv_reservedSMEM_offset_0_alias:
	.zero		0
	.zero		64


//--------------------- .nv.constant0._Z16computeImageMeanPKjjjPf --------------------------
	.section	.nv.constant0._Z16computeImageMeanPKjjjPf,"a",@progbits
	.sectionflags	@""
	.align	4
.nv.constant0._Z16computeImageMeanPKjjjPf:
	.zero		920


//--------------------- SYMBOLS --------------------------

	.type		.nv.reservedSmem.offset0,@object
	.size		.nv.reservedSmem.offset0,0x4
